//
// Generated by NVIDIA NVVM Compiler
//
// Compiler Build ID: CL-36424714
// Cuda compilation tools, release 13.0, V13.0.88
// Based on NVVM 20.0.0
//

.version 9.0
.target sm_100
.address_size 64

	// .globl	_Z14doubleElementsPi

.visible .entry _Z14doubleElementsPi(
	.param .u64 .ptr .align 1 _Z14doubleElementsPi_param_0
)
{
	.reg .pred 	%p<3>;
	.reg .b32 	%r<12>;
	.reg .b64 	%rd<5>;

	ld.param.u64 	%rd2, [_Z14doubleElementsPi_param_0];
	mov.u32 	%r6, %ctaid.x;
	mov.u32 	%r1, %ntid.x;
	mov.u32 	%r7, %tid.x;
	mad.lo.s32 	%r11, %r6, %r1, %r7;
	setp.gt.s32 	%p1, %r11, 999999;
	@%p1 bra 	$L__BB0_3;
	mov.u32 	%r8, %nctaid.x;
	mul.lo.s32 	%r3, %r8, %r1;
	cvta.to.global.u64 	%rd1, %rd2;
$L__BB0_2:
	mul.wide.s32 	%rd3, %r11, 4;
	add.s64 	%rd4, %rd1, %rd3;
	ld.global.u32 	%r9, [%rd4];
	shl.b32 	%r10, %r9, 1;
	st.global.u32 	[%rd4], %r10;
	add.s32 	%r11, %r11, %r3;
	setp.lt.s32 	%p2, %r11, 1000000;
	@%p2 bra 	$L__BB0_2;
$L__BB0_3:
	ret;

}


// ===== COMPILED SASS (sm_100) =====

	.target	sm_100

	.elftype	@"ET_EXEC"


//--------------------- .note.nv.tkinfo           --------------------------
	.section	.note.nv.tkinfo,"",@"SHT_NOTE"
	.sectionflags	@"SHF_NOTE_NV_TKINFO"
	.tkinfo
        /*0018*/ 	.word	0x00000002
        /*0030*/ 	.string	""
        /*0030*/ 	.string	"ptxas"
        /*0030*/ 	.string	"Cuda compilation tools, release 13.0, V13.0.88"
        /*0030*/ 	.string	"Build cuda_13.0.r13.0/compiler.36424714_0"
        /*0030*/ 	.string	"-arch sm_100 -m 64 "



//--------------------- .note.nv.cuinfo           --------------------------
	.section	.note.nv.cuinfo,"",@"SHT_NOTE"
	.sectionflags	@"SHF_NOTE_NV_CUINFO"
        /*0018*/ 	.short	0x0002
        /*001a*/ 	.short	0x0064
        /*001c*/ 	.short	0x0082
	.zero		2


//--------------------- .nv.info                  --------------------------
	.section	.nv.info,"",@"SHT_CUDA_INFO"
	.align	4


	//----- nvinfo : EIATTR_REGCOUNT
	.align		4
        /*0000*/ 	.byte	0x04, 0x2f
        /*0002*/ 	.short	(.L_1 - .L_0)
	.align		4
.L_0:
        /*0004*/ 	.word	index@(_Z14doubleElementsPi)
        /*0008*/ 	.word	0x0000000c


	//----- nvinfo : EIATTR_FRAME_SIZE
	.align		4
.L_1:
        /*000c*/ 	.byte	0x04, 0x11
        /*000e*/ 	.short	(.L_3 - .L_2)
	.align		4
.L_2:
        /*0010*/ 	.word	index@(_Z14doubleElementsPi)
        /*0014*/ 	.word	0x00000000


	//----- nvinfo : EIATTR_MIN_STACK_SIZE
	.align		4
.L_3:
        /*0018*/ 	.byte	0x04, 0x12
        /*001a*/ 	.short	(.L_5 - .L_4)
	.align		4
.L_4:
        /*001c*/ 	.word	index@(_Z14doubleElementsPi)
        /*0020*/ 	.word	0x00000000
.L_5:


//--------------------- .nv.compat                --------------------------
	.section	.nv.compat,"",@"SHT_CUDA_COMPAT_INFO"
	.align	4
        /*0000*/ 	.byte	0x02, 0x09, 0x00, 0x00, 0x02, 0x02, 0x01, 0x00, 0x02, 0x05, 0x05, 0x00, 0x03, 0x07, 0x01, 0x01
        /*0010*/ 	.byte	0x02, 0x03, 0x00, 0x00, 0x02, 0x06, 0x01, 0x00, 0x04, 0x0b, 0x08, 0x00, 0x09, 0x00, 0x00, 0x00
        /*0020*/ 	.byte	0x00, 0x00, 0x00, 0x00


//--------------------- .nv.info._Z14doubleElementsPi --------------------------
	.section	.nv.info._Z14doubleElementsPi,"",@"SHT_CUDA_INFO"
	.sectionflags	@""
	.align	4


	//----- nvinfo : EIATTR_CUDA_API_VERSION
	.align		4
        /*0000*/ 	.byte	0x04, 0x37
        /*0002*/ 	.short	(.L_7 - .L_6)
.L_6:
        /*0004*/ 	.word	0x00000082


	//----- nvinfo : EIATTR_KPARAM_INFO
	.align		4
.L_7:
        /*0008*/ 	.byte	0x04, 0x17
        /*000a*/ 	.short	(.L_9 - .L_8)
.L_8:
        /*000c*/ 	.word	0x00000000
        /*0010*/ 	.short	0x0000
        /*0012*/ 	.short	0x0000
        /*0014*/ 	.byte	0x00, 0xf5, 0x21, 0x00


	//----- nvinfo : EIATTR_SPARSE_MMA_MASK
	.align		4
.L_9:
        /*0018*/ 	.byte	0x03, 0x50
        /*001a*/ 	.short	0x0000


	//----- nvinfo : EIATTR_MAXREG_COUNT
	.align		4
        /*001c*/ 	.byte	0x03, 0x1b
        /*001e*/ 	.short	0x00ff


	//----- nvinfo : EIATTR_MERCURY_ISA_VERSION
	.align		4
        /*0020*/ 	.byte	0x03, 0x5f
        /*0022*/ 	.short	0x0101


	//----- nvinfo : EIATTR_VRC_CTA_INIT_COUNT
	.align		4
        /*0024*/ 	.byte	0x02, 0x4a
	.zero		1
	.zero		1


	//----- nvinfo : EIATTR_EXIT_INSTR_OFFSETS
	.align		4
        /*0028*/ 	.byte	0x04, 0x1c
        /*002a*/ 	.short	(.L_11 - .L_10)


	//   ....[0]....
.L_10:
        /*002c*/ 	.word	0x00000060


	//   ....[1]....
        /*0030*/ 	.word	0x00000120


	//----- nvinfo : EIATTR_CRS_STACK_SIZE
	.align		4
.L_11:
        /*0034*/ 	.byte	0x04, 0x1e
        /*0036*/ 	.short	(.L_13 - .L_12)
.L_12:
        /*0038*/ 	.word	0x00000000


	//----- nvinfo : EIATTR_CBANK_PARAM_SIZE
	.align		4
.L_13:
        /*003c*/ 	.byte	0x03, 0x19
        /*003e*/ 	.short	0x0008


	//----- nvinfo : EIATTR_PARAM_CBANK
	.align		4
        /*0040*/ 	.byte	0x04, 0x0a
        /*0042*/ 	.short	(.L_15 - .L_14)
	.align		4
.L_14:
        /*0044*/ 	.word	index@(.nv.constant0._Z14doubleElementsPi)
        /*0048*/ 	.short	0x0380
        /*004a*/ 	.short	0x0008


	//----- nvinfo : EIATTR_SW_WAR
	.align		4
.L_15:
        /*004c*/ 	.byte	0x04, 0x36
        /*004e*/ 	.short	(.L_17 - .L_16)
.L_16:
        /*0050*/ 	.word	0x00000008
.L_17:


//--------------------- .nv.callgraph             --------------------------
	.section	.nv.callgraph,"",@"SHT_CUDA_CALLGRAPH"
	.align	4
	.sectionentsize	8
	.align		4
        /*0000*/ 	.word	0x00000000
	.align		4
        /*0004*/ 	.word	0xffffffff
	.align		4
        /*0008*/ 	.word	0x00000000
	.align		4
        /*000c*/ 	.word	0xfffffffe
	.align		4
        /*0010*/ 	.word	0x00000000
	.align		4
        /*0014*/ 	.word	0xfffffffd
	.align		4
        /*0018*/ 	.word	0x00000000
	.align		4
        /*001c*/ 	.word	0xfffffffc


//--------------------- .text._Z14doubleElementsPi --------------------------
	.section	.text._Z14doubleElementsPi,"ax",@progbits
	.align	128
        .global         _Z14doubleElementsPi
        .type           _Z14doubleElementsPi,@function
        .size           _Z14doubleElementsPi,(.L_x_2 - _Z14doubleElementsPi)
        .other          _Z14doubleElementsPi,@"STO_CUDA_ENTRY STV_DEFAULT"
_Z14doubleElementsPi:
.text._Z14doubleElementsPi:
[----:B------:R-:W-:Y:S01]  /*0000*/  LDC R1, c[0x0][0x37c] ;  /* 0x0000df00ff017b82 */ /* 0x000fe20000000800 */
[----:B------:R-:W0:Y:S07]  /*0010*/  S2R R0, SR_TID.X ;  /* 0x0000000000007919 */ /* 0x000e2e0000002100 */
[----:B------:R-:W0:Y:S08]  /*0020*/  S2UR UR4, SR_CTAID.X ;  /* 0x00000000000479c3 */ /* 0x000e300000002500 */
[----:B------:R-:W0:Y:S02]  /*0030*/  LDC R7, c[0x0][0x360] ;  /* 0x0000d800ff077b82 */ /* 0x000e240000000800 */
[----:B0-----:R-:W-:-:S05]  /*0040*/  IMAD R0, R7, UR4, R0 ;  /* 0x0000000407007c24 */ /* 0x001fca000f8e0200 */
[----:B------:R-:W-:-:S13]  /*0050*/  ISETP.GT.AND P0, PT, R0, 0xf423f, PT ;  /* 0x000f423f0000780c */ /* 0x000fda0003f04270 */
[----:B------:R-:W-:Y:S05]  /*0060*/  @P0 EXIT ;  /* 0x000000000000094d */ /* 0x000fea0003800000 */
[----:B------:R-:W0:Y:S01]  /*0070*/  LDC.64 R4, c[0x0][0x380] ;  /* 0x0000e000ff047b82 */ /* 0x000e220000000a00 */
[----:B------:R-:W1:Y:S01]  /*0080*/  LDCU UR4, c[0x0][0x370] ;  /* 0x00006e00ff0477ac */ /* 0x000e620008000800 */
[----:B------:R-:W2:Y:S01]  /*0090*/  LDCU.64 UR6, c[0x0][0x358] ;  /* 0x00006b00ff0677ac */ /* 0x000ea20008000a00 */
[----:B-1----:R-:W-:-:S07]  /*00a0*/  IMAD R7, R7, UR4, RZ ;  /* 0x0000000407077c24 */ /* 0x002fce000f8e02ff */
.L_x_0:
[----:B01----:R-:W-:-:S05]  /*00b0*/  IMAD.WIDE R2, R0, 0x4, R4 ;  /* 0x0000000400027825 */ /* 0x003fca00078e0204 */
[----:B--2---:R-:W2:Y:S01]  /*00c0*/  LDG.E R6, desc[UR6][R2.64] ;  /* 0x0000000602067981 */ /* 0x004ea2000c1e1900 */
[----:B------:R-:W-:-:S04]  /*00d0*/  IADD3 R0, PT, PT, R7, R0, RZ ;  /* 0x0000000007007210 */ /* 0x000fc80007ffe0ff */
[----:B------:R-:W-:Y:S02]  /*00e0*/  ISETP.GE.AND P0, PT, R0, 0xf4240, PT ;  /* 0x000f42400000780c */ /* 0x000fe40003f06270 */
[----:B--2---:R-:W-:-:S05]  /*00f0*/  SHF.L.U32 R9, R6, 0x1, RZ ;  /* 0x0000000106097819 */ /* 0x004fca00000006ff */
[----:B------:R1:W-:Y:S06]  /*0100*/  STG.E desc[UR6][R2.64], R9 ;  /* 0x0000000902007986 */ /* 0x0003ec000c101906 */
[----:B------:R-:W-:Y:S05]  /*0110*/  @!P0 BRA `(.L_x_0) ;  /* 0xfffffffc00e48947 */ /* 0x000fea000383ffff */
[----:B------:R-:W-:Y:S05]  /*0120*/  EXIT ;  /* 0x000000000000794d */ /* 0x000fea0003800000 */
.L_x_1:
[----:B------:R-:W-:-:S00]  /*0130*/  BRA `(.L_x_1) ;  /* 0xfffffffc00fc7947 */ /* 0x000fc0000383ffff */
[----:B------:R-:W-:-:S00]  /*0140*/  NOP ;  /* 0x0000000000007918 */ /* 0x000fc00000000000 */
        /* <DEDUP_REMOVED lines=11> */
.L_x_2:


//--------------------- .nv.shared.reserved.0     --------------------------
	.section	.nv.shared.reserved.0,"aw",@nobits
	.weak		__nv_reservedSMEM_offset_0_alias
	.size		__nv_reservedSMEM_offset_0_alias, 0, 64
	.other		__nv_reservedSMEM_offset_0_alias,@"STO_CUDA_RESERVED_SHARED STV_DEFAULT"
__nv_reservedSMEM_offset_0_alias:
	.zero		0
	.zero		64


//--------------------- .nv.constant0._Z14doubleElementsPi --------------------------
	.section	.nv.constant0._Z14doubleElementsPi,"a",@progbits
	.sectionflags	@""
	.align	4
.nv.constant0._Z14doubleElementsPi:
	.zero		904


//--------------------- SYMBOLS --------------------------

	.type		.nv.reservedSmem.offset0,@object
	.size		.nv.reservedSmem.offset0,0x4
